	.headerflags	@"EF_CUDA_TEXMODE_UNIFIED EF_CUDA_64BIT_ADDRESS EF_CUDA_ACCELERATORS EF_CUDA_SM90 EF_CUDA_VIRTUAL_SM(EF_CUDA_SM90)"
	.elftype	@"ET_EXEC"


//--------------------- .nv.info                  --------------------------
	.section	.nv.info,"",@"SHT_CUDA_INFO"
	.align	4


	//----- nvinfo : EIATTR_REGCOUNT
	.align		4
        /*0000*/ 	.byte	0x04, 0x2f
        /*0002*/ 	.short	(.L_3 - .L_2)
	.align		4
.L_2:
        /*0004*/ 	.word	index@(triton_poi_fused__native_batch_norm_legit_no_training_add_convolution_relu_15)
        /*0008*/ 	.word	0x00000020


	//----- nvinfo : EIATTR_MIN_STACK_SIZE
	.align		4
.L_3:
        /*000c*/ 	.byte	0x04, 0x12
        /*000e*/ 	.short	(.L_5 - .L_4)
	.align		4
.L_4:
        /*0010*/ 	.word	index@(triton_poi_fused__native_batch_norm_legit_no_training_add_convolution_relu_15)
        /*0014*/ 	.word	0x00000000


	//----- nvinfo : EIATTR_FRAME_SIZE
	.align		4
.L_5:
        /*0018*/ 	.byte	0x04, 0x11
        /*001a*/ 	.short	(.L_7 - .L_6)
	.align		4
.L_6:
        /*001c*/ 	.word	index@(triton_poi_fused__native_batch_norm_legit_no_training_add_convolution_relu_15)
        /*0020*/ 	.word	0x00000000


	//----- nvinfo : EIATTR_MIN_STACK_SIZE
	.align		4
.L_7:
        /*0024*/ 	.byte	0x04, 0x12
        /*0026*/ 	.short	(.L_9 - .L_8)
	.align		4
.L_8:
        /*0028*/ 	.word	index@(triton_poi_fused__native_batch_norm_legit_no_training_add_convolution_relu_15)
        /*002c*/ 	.word	0x00000000
.L_9:


//--------------------- .nv.info.triton_poi_fused__native_batch_norm_legit_no_training_add_convolution_relu_15 --------------------------
	.section	.nv.info.triton_poi_fused__native_batch_norm_legit_no_training_add_convolution_relu_15,"",@"SHT_CUDA_INFO"
	.sectionflags	@""
	.align	4


	//----- nvinfo : EIATTR_CUDA_API_VERSION
	.align		4
        /*0000*/ 	.byte	0x04, 0x37
        /*0002*/ 	.short	(.L_11 - .L_10)
.L_10:
        /*0004*/ 	.word	0x0000007c


	//----- nvinfo : EIATTR_KPARAM_INFO
	.align		4
.L_11:
        /*0008*/ 	.byte	0x04, 0x17
        /*000a*/ 	.short	(.L_13 - .L_12)
.L_12:
        /*000c*/ 	.word	0x00000000
        /*0010*/ 	.short	0x0009
        /*0012*/ 	.short	0x0044
        /*0014*/ 	.byte	0x00, 0xf0, 0x11, 0x00


	//----- nvinfo : EIATTR_KPARAM_INFO
	.align		4
.L_13:
        /*0018*/ 	.byte	0x04, 0x17
        /*001a*/ 	.short	(.L_15 - .L_14)
.L_14:
        /*001c*/ 	.word	0x00000000
        /*0020*/ 	.short	0x0008
        /*0022*/ 	.short	0x0040
        /*0024*/ 	.byte	0x00, 0xf0, 0x11, 0x00


	//----- nvinfo : EIATTR_KPARAM_INFO
	.align		4
.L_15:
        /*0028*/ 	.byte	0x04, 0x17
        /*002a*/ 	.short	(.L_17 - .L_16)
.L_16:
        /*002c*/ 	.word	0x00000000
        /*0030*/ 	.short	0x0007
        /*0032*/ 	.short	0x0038
        /*0034*/ 	.byte	0x00, 0xf4, 0x21, 0x00


	//----- nvinfo : EIATTR_KPARAM_INFO
	.align		4
.L_17:
        /*0038*/ 	.byte	0x04, 0x17
        /*003a*/ 	.short	(.L_19 - .L_18)
.L_18:
        /*003c*/ 	.word	0x00000000
        /*0040*/ 	.short	0x0006
        /*0042*/ 	.short	0x0030
        /*0044*/ 	.byte	0x00, 0xf4, 0x21, 0x00


	//----- nvinfo : EIATTR_KPARAM_INFO
	.align		4
.L_19:
        /*0048*/ 	.byte	0x04, 0x17
        /*004a*/ 	.short	(.L_21 - .L_20)
.L_20:
        /*004c*/ 	.word	0x00000000
        /*0050*/ 	.short	0x0005
        /*0052*/ 	.short	0x0028
        /*0054*/ 	.byte	0x00, 0xf4, 0x21, 0x00


	//----- nvinfo : EIATTR_KPARAM_INFO
	.align		4
.L_21:
        /*0058*/ 	.byte	0x04, 0x17
        /*005a*/ 	.short	(.L_23 - .L_22)
.L_22:
        /*005c*/ 	.word	0x00000000
        /*0060*/ 	.short	0x0004
        /*0062*/ 	.short	0x0020
        /*0064*/ 	.byte	0x00, 0xf4, 0x21, 0x00


	//----- nvinfo : EIATTR_KPARAM_INFO
	.align		4
.L_23:
        /*0068*/ 	.byte	0x04, 0x17
        /*006a*/ 	.short	(.L_25 - .L_24)
.L_24:
        /*006c*/ 	.word	0x00000000
        /*0070*/ 	.short	0x0003
        /*0072*/ 	.short	0x0018
        /*0074*/ 	.byte	0x00, 0xf4, 0x21, 0x00


	//----- nvinfo : EIATTR_KPARAM_INFO
	.align		4
.L_25:
        /*0078*/ 	.byte	0x04, 0x17
        /*007a*/ 	.short	(.L_27 - .L_26)
.L_26:
        /*007c*/ 	.word	0x00000000
        /*0080*/ 	.short	0x0002
        /*0082*/ 	.short	0x0010
        /*0084*/ 	.byte	0x00, 0xf4, 0x21, 0x00


	//----- nvinfo : EIATTR_KPARAM_INFO
	.align		4
.L_27:
        /*0088*/ 	.byte	0x04, 0x17
        /*008a*/ 	.short	(.L_29 - .L_28)
.L_28:
        /*008c*/ 	.word	0x00000000
        /*0090*/ 	.short	0x0001
        /*0092*/ 	.short	0x0008
        /*0094*/ 	.byte	0x00, 0xf4, 0x21, 0x00


	//----- nvinfo : EIATTR_KPARAM_INFO
	.align		4
.L_29:
        /*0098*/ 	.byte	0x04, 0x17
        /*009a*/ 	.short	(.L_31 - .L_30)
.L_30:
        /*009c*/ 	.word	0x00000000
        /*00a0*/ 	.short	0x0000
        /*00a2*/ 	.short	0x0000
        /*00a4*/ 	.byte	0x00, 0xf4, 0x21, 0x00


	//----- nvinfo : EIATTR_SPARSE_MMA_MASK
	.align		4
.L_31:
        /*00a8*/ 	.byte	0x03, 0x50
        /*00aa*/ 	.short	0x0000


	//----- nvinfo : EIATTR_MAXREG_COUNT
	.align		4
        /*00ac*/ 	.byte	0x03, 0x1b
        /*00ae*/ 	.short	0x00ff


	//----- nvinfo : EIATTR_EXIT_INSTR_OFFSETS
	.align		4
        /*00b0*/ 	.byte	0x04, 0x1c
        /*00b2*/ 	.short	(.L_33 - .L_32)


	//   ....[0]....
.L_32:
        /*00b4*/ 	.word	0x00000550


	//   ....[1]....
        /*00b8*/ 	.word	0x00000620


	//----- nvinfo : EIATTR_REQNTID
	.align		4
.L_33:
        /*00bc*/ 	.byte	0x04, 0x10
        /*00be*/ 	.short	(.L_35 - .L_34)
.L_34:
        /*00c0*/ 	.word	0x00000080
        /*00c4*/ 	.word	0x00000001
        /*00c8*/ 	.word	0x00000001


	//----- nvinfo : EIATTR_CBANK_PARAM_SIZE
	.align		4
.L_35:
        /*00cc*/ 	.byte	0x03, 0x19
        /*00ce*/ 	.short	0x0048


	//----- nvinfo : EIATTR_PARAM_CBANK
	.align		4
        /*00d0*/ 	.byte	0x04, 0x0a
        /*00d2*/ 	.short	(.L_37 - .L_36)
	.align		4
.L_36:
        /*00d4*/ 	.word	index@(.nv.constant0.triton_poi_fused__native_batch_norm_legit_no_training_add_convolution_relu_15)
        /*00d8*/ 	.short	0x0210
        /*00da*/ 	.short	0x0048


	//----- nvinfo : EIATTR_SW_WAR
	.align		4
.L_37:
        /*00dc*/ 	.byte	0x04, 0x36
        /*00de*/ 	.short	(.L_39 - .L_38)
.L_38:
        /*00e0*/ 	.word	0x00000008
.L_39:


//--------------------- .nv.callgraph             --------------------------
	.section	.nv.callgraph,"",@"SHT_CUDA_CALLGRAPH"
	.align	4
	.sectionentsize	8
	.align		4
        /*0000*/ 	.word	0x00000000
	.align		4
        /*0004*/ 	.word	0xffffffff
	.align		4
        /*0008*/ 	.word	0x00000000
	.align		4
        /*000c*/ 	.word	0xfffffffe
	.align		4
        /*0010*/ 	.word	0x00000000
	.align		4
        /*0014*/ 	.word	0xfffffffd
	.align		4
        /*0018*/ 	.word	0x00000000
	.align		4
        /*001c*/ 	.word	0xfffffffc


//--------------------- .nv.constant4             --------------------------
	.section	.nv.constant4,"a",@progbits
	.align	8
	.align		8
.nv.constant4:
        /*0000*/ 	.dword	_$_str
	.align		8
        /*0008*/ 	.dword	_$_str_$_2


//--------------------- .text.triton_poi_fused__native_batch_norm_legit_no_training_add_convolution_relu_15 --------------------------
	.section	.text.triton_poi_fused__native_batch_norm_legit_no_training_add_convolution_relu_15,"ax",@progbits
	.sectionflags	@"SHF_BARRIERS=1"
	.align	128
        .global         triton_poi_fused__native_batch_norm_legit_no_training_add_convolution_relu_15
        .type           triton_poi_fused__native_batch_norm_legit_no_training_add_convolution_relu_15,@function
        .size           triton_poi_fused__native_batch_norm_legit_no_training_add_convolution_relu_15,(.L_x_1 - triton_poi_fused__native_batch_norm_legit_no_training_add_convolution_relu_15)
        .other          triton_poi_fused__native_batch_norm_legit_no_training_add_convolution_relu_15,@"STO_CUDA_ENTRY STV_DEFAULT"
triton_poi_fused__native_batch_norm_legit_no_training_add_convolution_relu_15:
.text.triton_poi_fused__native_batch_norm_legit_no_training_add_convolution_relu_15:
[----:B------:R-:W0:Y:S01]  /*0000*/  LDC R1, c[0x0][0x28] ;  /* 0x00000a00ff017b82 */ /* 0x000e220000000800 */
[----:B------:R-:W1:Y:S07]  /*0010*/  S2R R0, SR_CTAID.X ;  /* 0x0000000000007919 */ /* 0x000e6e0000002500 */
[----:B------:R-:W2:Y:S01]  /*0020*/  LDC.64 R8, c[0x0][0x228] ;  /* 0x00008a00ff087b82 */ /* 0x000ea20000000a00 */
[----:B------:R-:W-:Y:S01]  /*0030*/  HFMA2.MMA R3, -RZ, RZ, 0, 0 ;  /* 0x00000000ff037435 */ /* 0x000fe200000001ff */
[----:B------:R-:W-:Y:S01]  /*0040*/  ULDC.64 UR6, c[0x0][0x208] ;  /* 0x0000820000067ab9 */ /* 0x000fe20000000a00 */
[----:B------:R-:W3:Y:S01]  /*0050*/  S2R R2, SR_TID.X ;  /* 0x0000000000027919 */ /* 0x000ee20000002100 */
[----:B------:R-:W4:Y:S04]  /*0060*/  S2R R4, SR_CTAID.Y ;  /* 0x0000000000047919 */ /* 0x000f280000002600 */
[----:B------:R-:W5:Y:S08]  /*0070*/  LDC.64 R12, c[0x0][0x218] ;  /* 0x00008600ff0c7b82 */ /* 0x000f700000000a00 */
[----:B------:R-:W3:Y:S08]  /*0080*/  LDC.64 R20, c[0x0][0x210] ;  /* 0x00008400ff147b82 */ /* 0x000ef00000000a00 */
[----:B------:R-:W4:Y:S01]  /*0090*/  LDC.64 R18, c[0x0][0x220] ;  /* 0x00008800ff127b82 */ /* 0x000f220000000a00 */
[C---:B-1----:R-:W-:Y:S01]  /*00a0*/  ISETP.GE.AND P0, PT, R0.reuse, 0x80, PT ;  /* 0x000000800000780c */ /* 0x042fe20003f06270 */
[----:B--2---:R-:W-:-:S06]  /*00b0*/  IMAD.WIDE R8, R0, 0x4, R8 ;  /* 0x0000000400087825 */ /* 0x004fcc00078e0208 */
[----:B------:R-:W1:Y:S08]  /*00c0*/  LDC.64 R14, c[0x0][0x230] ;  /* 0x00008c00ff0e7b82 */ /* 0x000e700000000a00 */
[----:B------:R-:W2:Y:S01]  /*00d0*/  LDC.64 R16, c[0x0][0x238] ;  /* 0x00008e00ff107b82 */ /* 0x000ea20000000a00 */
[----:B------:R4:W2:Y:S01]  /*00e0*/  @!P0 LDG.E.EL R3, desc[UR6][R8.64] ;  /* 0x0000000608038981 */ /* 0x0008a2000c2e1900 */
[----:B---3--:R-:W-:-:S02]  /*00f0*/  LOP3.LUT R5, R2, 0x7f, RZ, 0xc0, !PT ;  /* 0x0000007f02057812 */ /* 0x008fc400078ec0ff */
[----:B------:R-:W-:Y:S02]  /*0100*/  CS2R R6, SRZ ;  /* 0x0000000000067805 */ /* 0x000fe4000001ff00 */
[----:B------:R-:W-:Y:S01]  /*0110*/  CS2R R26, SRZ ;  /* 0x00000000001a7805 */ /* 0x000fe2000001ff00 */
[C---:B-----5:R-:W-:Y:S01]  /*0120*/  IMAD.WIDE R12, R0.reuse, 0x4, R12 ;  /* 0x00000004000c7825 */ /* 0x060fe200078e020c */
[----:B----4-:R-:W-:Y:S01]  /*0130*/  PRMT R23, R5, 0x6540, R4 ;  /* 0x0000654005177816 */ /* 0x010fe20000000004 */
[----:B------:R-:W3:Y:S01]  /*0140*/  LDC.64 R10, c[0x0][0x240] ;  /* 0x00009000ff0a7b82 */ /* 0x000ee20000000a00 */
[----:B------:R-:W-:Y:S01]  /*0150*/  MOV R29, RZ ;  /* 0x000000ff001d7202 */ /* 0x000fe20000000f00 */
[----:B0-----:R-:W-:Y:S01]  /*0160*/  IMAD.WIDE R18, R0, 0x4, R18 ;  /* 0x0000000400127825 */ /* 0x001fe200078e0212 */
[C---:B------:R-:W-:Y:S01]  /*0170*/  LOP3.LUT R25, R23.reuse, 0x80, RZ, 0xfc, !PT ;  /* 0x0000008017197812 */ /* 0x040fe200078efcff */
[----:B------:R3:W4:Y:S01]  /*0180*/  @!P0 LDG.E.EL R6, desc[UR6][R12.64] ;  /* 0x000000060c068981 */ /* 0x000722000c2e1900 */
[----:B------:R-:W-:-:S02]  /*0190*/  ISETP.LT.AND P2, PT, R23, 0x100, !P0 ;  /* 0x000001001700780c */ /* 0x000fc40004741270 */
[C---:B------:R-:W-:Y:S01]  /*01a0*/  ISETP.LT.AND P1, PT, R25.reuse, 0x100, !P0 ;  /* 0x000001001900780c */ /* 0x040fe20004721270 */
[----:B------:R-:W-:Y:S01]  /*01b0*/  IMAD R25, R25, 0x80, R0 ;  /* 0x0000008019197824 */ /* 0x000fe200078e0200 */
[----:B------:R-:W-:Y:S01]  /*01c0*/  LEA R23, R23, R0, 0x7 ;  /* 0x0000000017177211 */ /* 0x000fe200078e38ff */
[----:B------:R-:W-:Y:S01]  /*01d0*/  HFMA2.MMA R22, -RZ, RZ, 0, 0 ;  /* 0x00000000ff167435 */ /* 0x000fe200000001ff */
[----:B------:R0:W5:Y:S03]  /*01e0*/  @!P0 LDG.E.EL R7, desc[UR6][R18.64] ;  /* 0x0000000612078981 */ /* 0x000166000c2e1900 */
[----:B------:R-:W-:-:S04]  /*01f0*/  IMAD.WIDE R8, R23, 0x4, R20 ;  /* 0x0000000417087825 */ /* 0x000fc800078e0214 */
[----:B------:R-:W-:Y:S01]  /*0200*/  IMAD.WIDE R20, R25, 0x4, R20 ;  /* 0x0000000419147825 */ /* 0x000fe200078e0214 */
[----:B------:R-:W4:Y:S04]  /*0210*/  @P2 LDG.E.EL R27, desc[UR6][R8.64] ;  /* 0x00000006081b2981 */ /* 0x000f28000c2e1900 */
[----:B------:R-:W4:Y:S01]  /*0220*/  @P1 LDG.E.EL R29, desc[UR6][R20.64] ;  /* 0x00000006141d1981 */ /* 0x000f22000c2e1900 */
[----:B------:R-:W-:Y:S02]  /*0230*/  IMAD.MOV.U32 R24, RZ, RZ, RZ ;  /* 0x000000ffff187224 */ /* 0x000fe400078e00ff */
[----:B-1----:R-:W-:-:S04]  /*0240*/  IMAD.WIDE R14, R0, 0x4, R14 ;  /* 0x00000004000e7825 */ /* 0x002fc800078e020e */
[----:B--2---:R-:W-:Y:S01]  /*0250*/  IMAD.WIDE R16, R0, 0x4, R16 ;  /* 0x0000000400107825 */ /* 0x004fe200078e0210 */
[----:B------:R1:W2:Y:S03]  /*0260*/  @!P0 LDG.E.EL R24, desc[UR6][R14.64] ;  /* 0x000000060e188981 */ /* 0x0002a6000c2e1900 */
[--C-:B---3--:R-:W-:Y:S01]  /*0270*/  IMAD.WIDE R12, R23, 0x4, R10.reuse ;  /* 0x00000004170c7825 */ /* 0x108fe200078e020a */
[----:B------:R-:W2:Y:S03]  /*0280*/  @!P0 LDG.E.EL R22, desc[UR6][R16.64] ;  /* 0x0000000610168981 */ /* 0x000ea6000c2e1900 */
[----:B0-----:R-:W-:Y:S01]  /*0290*/  IMAD.MOV.U32 R18, RZ, RZ, RZ ;  /* 0x000000ffff127224 */ /* 0x001fe200078e00ff */
[----:B------:R0:W3:Y:S01]  /*02a0*/  @P2 LDG.E.EL R26, desc[UR6][R12.64] ;  /* 0x000000060c1a2981 */ /* 0x0000e2000c2e1900 */
[----:B------:R-:W-:-:S05]  /*02b0*/  IMAD.WIDE R10, R25, 0x4, R10 ;  /* 0x00000004190a7825 */ /* 0x000fca00078e020a */
[----:B------:R2:W3:Y:S01]  /*02c0*/  @P1 LDG.E.EL R18, desc[UR6][R10.64] ;  /* 0x000000060a121981 */ /* 0x0004e2000c2e1900 */
[----:B-1----:R-:W-:Y:S01]  /*02d0*/  MOV R14, 0x3e800000 ;  /* 0x3e800000000e7802 */ /* 0x002fe20000000f00 */
[----:B------:R-:W1:Y:S01]  /*02e0*/  S2UR UR5, SR_CgaCtaId ;  /* 0x00000000000579c3 */ /* 0x000e620000008800 */
[----:B------:R-:W-:Y:S01]  /*02f0*/  IMAD.SHL.U32 R2, R2, 0x2, RZ ;  /* 0x0000000202027824 */ /* 0x000fe200078e00ff */
[----:B------:R-:W-:Y:S02]  /*0300*/  UMOV UR4, 0x400 ;  /* 0x0000040000047882 */ /* 0x000fe40000000000 */
[----:B-1----:R-:W-:-:S06]  /*0310*/  UPRMT UR4, UR5, 0x654, UR4 ;  /* 0x0000065405047896 */ /* 0x002fcc0008000004 */
[----:B------:R-:W-:Y:S01]  /*0320*/  LEA R5, R5, UR4, 0x2 ;  /* 0x0000000405057c11 */ /* 0x000fe2000f8e10ff */
[----:B------:R-:W-:Y:S01]  /*0330*/  BAR.SYNC.DEFER_BLOCKING 0x0 ;  /* 0x0000000000007b1d */ /* 0x000fe20000010000 */
[----:B------:R-:W-:-:S05]  /*0340*/  FADD R3, R3, 0.0010000000474974513054 ;  /* 0x3a83126f03037421 */ /* 0x000fca0000000000 */
[----:B------:R-:W1:Y:S02]  /*0350*/  MUFU.SQRT R19, R3 ;  /* 0x0000000300137308 */ /* 0x000e640000002000 */
[C---:B-1----:R-:W-:Y:S02]  /*0360*/  FSETP.GT.AND P3, PT, R19.reuse, 8.50705917302346158658e+37, PT ;  /* 0x7e8000001300780b */ /* 0x042fe40003f64000 */
[----:B------:R-:W-:-:S11]  /*0370*/  FSETP.GEU.AND P4, PT, R19, 1.175494350822287508e-38, PT ;  /* 0x008000001300780b */ /* 0x000fd60003f8e000 */
[----:B------:R-:W-:-:S04]  /*0380*/  @P3 FMUL R19, R19, 0.25 ;  /* 0x3e80000013133820 */ /* 0x000fc80000400000 */
[----:B------:R-:W-:-:S06]  /*0390*/  @!P4 FMUL R19, R19, 16777216 ;  /* 0x4b8000001313c820 */ /* 0x000fcc0000400000 */
[----:B------:R-:W1:Y:S01]  /*03a0*/  MUFU.RCP R19, R19 ;  /* 0x0000001300137308 */ /* 0x000e620000001000 */
[----:B0-----:R-:W-:Y:S01]  /*03b0*/  FSEL R12, R14, 1, P3 ;  /* 0x3f8000000e0c7808 */ /* 0x001fe20001800000 */
[C---:B----4-:R-:W-:Y:S01]  /*03c0*/  FADD R27, R6.reuse, R27 ;  /* 0x0000001b061b7221 */ /* 0x050fe20000000000 */
[----:B------:R-:W-:-:S03]  /*03d0*/  FADD R29, R6, R29 ;  /* 0x0000001d061d7221 */ /* 0x000fc60000000000 */
[----:B------:R-:W-:Y:S01]  /*03e0*/  @!P4 FMUL R12, R12, 16777216 ;  /* 0x4b8000000c0cc820 */ /* 0x000fe20000400000 */
[--C-:B-----5:R-:W-:Y:S01]  /*03f0*/  FADD R3, R27, -R7.reuse ;  /* 0x800000071b037221 */ /* 0x120fe20000000000 */
[----:B------:R-:W-:Y:S02]  /*0400*/  FADD R7, R29, -R7 ;  /* 0x800000071d077221 */ /* 0x000fe40000000000 */
[----:B-1----:R-:W-:-:S04]  /*0410*/  FMUL R12, R19, R12 ;  /* 0x0000000c130c7220 */ /* 0x002fc80000400000 */
[-C--:B------:R-:W-:Y:S01]  /*0420*/  FMUL R3, R3, R12.reuse ;  /* 0x0000000c03037220 */ /* 0x080fe20000400000 */
[----:B------:R-:W-:-:S03]  /*0430*/  FMUL R7, R7, R12 ;  /* 0x0000000c07077220 */ /* 0x000fc60000400000 */
[-CC-:B--2---:R-:W-:Y:S01]  /*0440*/  FFMA R11, R3, R24.reuse, R22.reuse ;  /* 0x00000018030b7223 */ /* 0x184fe20000000016 */
[----:B------:R-:W-:Y:S01]  /*0450*/  FFMA R7, R7, R24, R22 ;  /* 0x0000001807077223 */ /* 0x000fe20000000016 */
[----:B------:R-:W-:-:S03]  /*0460*/  LOP3.LUT R3, R2, 0xfe, RZ, 0xc0, !PT ;  /* 0x000000fe02037812 */ /* 0x000fc600078ec0ff */
[C---:B---3--:R-:W-:Y:S01]  /*0470*/  FSETP.GEU.AND P4, PT, R11.reuse, -R26, PT ;  /* 0x8000001a0b00720b */ /* 0x048fe20003f8e000 */
[----:B------:R-:W-:Y:S01]  /*0480*/  FADD R11, R11, R26 ;  /* 0x0000001a0b0b7221 */ /* 0x000fe20000000000 */
[C---:B------:R-:W-:Y:S01]  /*0490*/  FADD R2, R7.reuse, R18 ;  /* 0x0000001207027221 */ /* 0x040fe20000000000 */
[----:B------:R-:W-:-:S03]  /*04a0*/  FSETP.GEU.AND P3, PT, R7, -R18, PT ;  /* 0x800000120700720b */ /* 0x000fc60003f6e000 */
[----:B------:R-:W-:Y:S02]  /*04b0*/  FSEL R10, R11, RZ, P4 ;  /* 0x000000ff0b0a7208 */ /* 0x000fe40002000000 */
[----:B------:R-:W-:Y:S01]  /*04c0*/  FSEL R2, R2, RZ, P3 ;  /* 0x000000ff02027208 */ /* 0x000fe20001800000 */
[----:B------:R0:W-:Y:S04]  /*04d0*/  @P2 STG.E desc[UR6][R8.64], R27 ;  /* 0x0000001b08002986 */ /* 0x0001e8000c101906 */
[----:B------:R0:W-:Y:S04]  /*04e0*/  @P1 STG.E desc[UR6][R20.64], R29 ;  /* 0x0000001d14001986 */ /* 0x0001e8000c101906 */
[----:B------:R0:W-:Y:S04]  /*04f0*/  STS [R5], R10 ;  /* 0x0000000a05007388 */ /* 0x0001e80000000800 */
[----:B------:R0:W-:Y:S01]  /*0500*/  STS [R5+0x200], R2 ;  /* 0x0002000205007388 */ /* 0x0001e20000000800 */
[----:B------:R-:W-:Y:S01]  /*0510*/  PRMT R4, R3, 0x6540, R4 ;  /* 0x0000654003047816 */ /* 0x000fe20000000004 */
[----:B------:R-:W-:Y:S03]  /*0520*/  BAR.SYNC.DEFER_BLOCKING 0x0 ;  /* 0x0000000000007b1d */ /* 0x000fe60000010000 */
[----:B------:R-:W-:-:S02]  /*0530*/  ISETP.LT.AND P0, PT, R4, 0x100, !P0 ;  /* 0x000001000400780c */ /* 0x000fc40004701270 */
[----:B------:R-:W-:-:S11]  /*0540*/  LEA R6, R3, UR4, 0x2 ;  /* 0x0000000403067c11 */ /* 0x000fd6000f8e10ff */
[----:B0-----:R-:W-:Y:S05]  /*0550*/  @!P0 EXIT ;  /* 0x000000000000894d */ /* 0x001fea0003800000 */
[----:B------:R-:W0:Y:S01]  /*0560*/  LDS.64 R8, [R6] ;  /* 0x0000000006087984 */ /* 0x000e220000000a00 */
[----:B------:R-:W-:Y:S01]  /*0570*/  SHF.R.S32.HI R5, RZ, 0x1f, R4 ;  /* 0x0000001fff057819 */ /* 0x000fe20000011404 */
[----:B------:R-:W1:Y:S03]  /*0580*/  LDC.64 R2, c[0x0][0x248] ;  /* 0x00009200ff027b82 */ /* 0x000e660000000a00 */
[----:B------:R-:W-:-:S04]  /*0590*/  LEA.HI R5, R5, R4, RZ, 0x6 ;  /* 0x0000000405057211 */ /* 0x000fc800078f30ff */
[C---:B------:R-:W-:Y:S01]  /*05a0*/  LOP3.LUT R7, R5.reuse, 0xffffffc0, RZ, 0xc0, !PT ;  /* 0xffffffc005077812 */ /* 0x040fe200078ec0ff */
[----:B------:R-:W-:-:S03]  /*05b0*/  IMAD.SHL.U32 R5, R5, 0x80, RZ ;  /* 0x0000008005057824 */ /* 0x000fc600078e00ff */
[----:B------:R-:W-:-:S04]  /*05c0*/  IADD3 R7, R4, -R7, RZ ;  /* 0x8000000704077210 */ /* 0x000fc80007ffe0ff */
[----:B------:R-:W-:Y:S02]  /*05d0*/  LEA R7, R0, R7, 0x6 ;  /* 0x0000000700077211 */ /* 0x000fe400078e30ff */
[----:B------:R-:W-:-:S05]  /*05e0*/  LOP3.LUT R0, R5, 0xffffe000, RZ, 0xc0, !PT ;  /* 0xffffe00005007812 */ /* 0x000fca00078ec0ff */
[----:B------:R-:W-:-:S04]  /*05f0*/  IMAD.IADD R7, R7, 0x1, R0 ;  /* 0x0000000107077824 */ /* 0x000fc800078e0200 */
[----:B-1----:R-:W-:-:S05]  /*0600*/  IMAD.WIDE R2, R7, 0x4, R2 ;  /* 0x0000000407027825 */ /* 0x002fca00078e0202 */
[----:B0-----:R-:W-:Y:S01]  /*0610*/  STG.E.64 desc[UR6][R2.64], R8 ;  /* 0x0000000802007986 */ /* 0x001fe2000c101b06 */
[----:B------:R-:W-:Y:S05]  /*0620*/  EXIT ;  /* 0x000000000000794d */ /* 0x000fea0003800000 */
.L_x_0:
[----:B------:R-:W-:-:S00]  /*0630*/  BRA `(.L_x_0) ;  /* 0xfffffffc00fc7947 */ /* 0x000fc0000383ffff */
[----:B------:R-:W-:-:S00]  /*0640*/  NOP ;  /* 0x0000000000007918 */ /* 0x000fc00000000000 */
        /* <DEDUP_REMOVED lines=11> */
.L_x_1:


//--------------------- .nv.global.init           --------------------------
	.section	.nv.global.init,"aw",@progbits
.nv.global.init:
	.type		_$_str,@object
	.size		_$_str,(_$_str_$_2 - _$_str)
_$_str:
        /*0000*/ 	.byte	0x5f, 0x5f, 0x43, 0x55, 0x44, 0x41, 0x5f, 0x46, 0x54, 0x5a, 0x00
	.type		_$_str_$_2,@object
	.size		_$_str_$_2,(.L_1 - _$_str_$_2)
_$_str_$_2:
        /*000b*/ 	.byte	0x5f, 0x5f, 0x43, 0x55, 0x44, 0x41, 0x5f, 0x50, 0x52, 0x45, 0x43, 0x5f, 0x53, 0x51, 0x52, 0x54
        /*001b*/ 	.byte	0x00
.L_1:


//--------------------- .nv.shared.triton_poi_fused__native_batch_norm_legit_no_training_add_convolution_relu_15 --------------------------
	.section	.nv.shared.triton_poi_fused__native_batch_norm_legit_no_training_add_convolution_relu_15,"aw",@nobits
	.sectionflags	@""
	.align	16
	.zero		1024


//--------------------- .nv.constant0.triton_poi_fused__native_batch_norm_legit_no_training_add_convolution_relu_15 --------------------------
	.section	.nv.constant0.triton_poi_fused__native_batch_norm_legit_no_training_add_convolution_relu_15,"a",@progbits
	.sectionflags	@""
	.align	4
.nv.constant0.triton_poi_fused__native_batch_norm_legit_no_training_add_convolution_relu_15:
	.zero		600
